//
// Generated by NVIDIA NVVM Compiler
//
// Compiler Build ID: CL-36424714
// Cuda compilation tools, release 13.0, V13.0.88
// Based on NVVM 20.0.0
//

.version 9.0
.target sm_100
.address_size 64

	// .globl	_Z30oned_convolution_tiling_kernelPKfPfi
.const .align 4 .b8 M[20];
// _ZZ30oned_convolution_tiling_kernelPKfPfiE3S_A has been demoted

.visible .entry _Z30oned_convolution_tiling_kernelPKfPfi(
	.param .u64 .ptr .align 1 _Z30oned_convolution_tiling_kernelPKfPfi_param_0,
	.param .u64 .ptr .align 1 _Z30oned_convolution_tiling_kernelPKfPfi_param_1,
	.param .u32 _Z30oned_convolution_tiling_kernelPKfPfi_param_2
)
{
	.reg .pred 	%p<19>;
	.reg .b32 	%r<16>;
	.reg .b32 	%f<36>;
	.reg .b64 	%rd<13>;
	// demoted variable
	.shared .align 4 .b8 _ZZ30oned_convolution_tiling_kernelPKfPfiE3S_A[144];
	ld.param.u64 	%rd3, [_Z30oned_convolution_tiling_kernelPKfPfi_param_0];
	ld.param.u64 	%rd2, [_Z30oned_convolution_tiling_kernelPKfPfi_param_1];
	ld.param.u32 	%r7, [_Z30oned_convolution_tiling_kernelPKfPfi_param_2];
	cvta.to.global.u64 	%rd1, %rd3;
	mov.u32 	%r1, %tid.x;
	mov.u32 	%r2, %ntid.x;
	mov.u32 	%r8, %ctaid.x;
	mad.lo.s32 	%r3, %r2, %r8, %r1;
	setp.ge.s32 	%p1, %r3, %r7;
	shl.b32 	%r9, %r1, 2;
	mov.u32 	%r10, _ZZ30oned_convolution_tiling_kernelPKfPfiE3S_A;
	add.s32 	%r4, %r10, %r9;
	@%p1 bra 	$L__BB0_2;
	mul.wide.s32 	%rd4, %r3, 4;
	add.s64 	%rd5, %rd1, %rd4;
	ld.global.f32 	%f15, [%rd5];
	st.shared.f32 	[%r4+8], %f15;
$L__BB0_2:
	setp.gt.u32 	%p2, %r1, 1;
	@%p2 bra 	$L__BB0_8;
	add.s32 	%r5, %r3, -2;
	setp.lt.s32 	%p3, %r5, 0;
	mov.f32 	%f29, 0f00000000;
	@%p3 bra 	$L__BB0_5;
	mul.wide.u32 	%rd6, %r5, 4;
	add.s64 	%rd7, %rd1, %rd6;
	ld.global.f32 	%f29, [%rd7];
$L__BB0_5:
	st.shared.f32 	[%r4], %f29;
	add.s32 	%r6, %r3, %r2;
	setp.ge.s32 	%p4, %r6, %r7;
	mov.f32 	%f30, 0f00000000;
	@%p4 bra 	$L__BB0_7;
	mul.wide.s32 	%rd8, %r6, 4;
	add.s64 	%rd9, %rd1, %rd8;
	ld.global.f32 	%f30, [%rd9];
$L__BB0_7:
	shl.b32 	%r11, %r2, 2;
	add.s32 	%r12, %r4, %r11;
	st.shared.f32 	[%r12+8], %f30;
$L__BB0_8:
	setp.ge.s32 	%p5, %r3, %r7;
	bar.sync 	0;
	@%p5 bra 	$L__BB0_20;
	add.s32 	%r13, %r3, -2;
	setp.lt.s32 	%p6, %r3, 2;
	setp.ge.s32 	%p7, %r13, %r7;
	mov.f32 	%f32, 0f00000000;
	or.pred  	%p8, %p6, %p7;
	@%p8 bra 	$L__BB0_11;
	ld.shared.f32 	%f19, [%r4];
	ld.const.f32 	%f20, [M];
	fma.rn.f32 	%f32, %f19, %f20, 0f00000000;
$L__BB0_11:
	setp.lt.s32 	%p9, %r3, 1;
	setp.gt.s32 	%p10, %r3, %r7;
	or.pred  	%p11, %p9, %p10;
	@%p11 bra 	$L__BB0_13;
	ld.shared.f32 	%f21, [%r4+4];
	ld.const.f32 	%f22, [M+4];
	fma.rn.f32 	%f32, %f21, %f22, %f32;
$L__BB0_13:
	setp.lt.s32 	%p12, %r3, 0;
	@%p12 bra 	$L__BB0_15;
	ld.shared.f32 	%f23, [%r4+8];
	ld.const.f32 	%f24, [M+8];
	fma.rn.f32 	%f32, %f23, %f24, %f32;
$L__BB0_15:
	add.s32 	%r14, %r3, 1;
	setp.lt.s32 	%p13, %r3, -1;
	setp.ge.s32 	%p14, %r14, %r7;
	or.pred  	%p15, %p13, %p14;
	@%p15 bra 	$L__BB0_17;
	ld.shared.f32 	%f25, [%r4+12];
	ld.const.f32 	%f26, [M+12];
	fma.rn.f32 	%f32, %f25, %f26, %f32;
$L__BB0_17:
	add.s32 	%r15, %r3, 2;
	setp.lt.s32 	%p16, %r3, -2;
	setp.ge.s32 	%p17, %r15, %r7;
	or.pred  	%p18, %p16, %p17;
	@%p18 bra 	$L__BB0_19;
	ld.shared.f32 	%f27, [%r4+16];
	ld.const.f32 	%f28, [M+16];
	fma.rn.f32 	%f32, %f27, %f28, %f32;
$L__BB0_19:
	cvta.to.global.u64 	%rd10, %rd2;
	mul.wide.s32 	%rd11, %r3, 4;
	add.s64 	%rd12, %rd10, %rd11;
	st.global.f32 	[%rd12], %f32;
$L__BB0_20:
	ret;

}


// ===== COMPILED SASS (sm_100) =====

	.target	sm_100

	.elftype	@"ET_EXEC"


//--------------------- .note.nv.tkinfo           --------------------------
	.section	.note.nv.tkinfo,"",@"SHT_NOTE"
	.sectionflags	@"SHF_NOTE_NV_TKINFO"
	.tkinfo
        /*0018*/ 	.word	0x00000002
        /*0030*/ 	.string	""
        /*0030*/ 	.string	"ptxas"
        /*0030*/ 	.string	"Cuda compilation tools, release 13.0, V13.0.88"
        /*0030*/ 	.string	"Build cuda_13.0.r13.0/compiler.36424714_0"
        /*0030*/ 	.string	"-arch sm_100 -m 64 "



//--------------------- .note.nv.cuinfo           --------------------------
	.section	.note.nv.cuinfo,"",@"SHT_NOTE"
	.sectionflags	@"SHF_NOTE_NV_CUINFO"
        /*0018*/ 	.short	0x0002
        /*001a*/ 	.short	0x0064
        /*001c*/ 	.short	0x0082
	.zero		2


//--------------------- .nv.info                  --------------------------
	.section	.nv.info,"",@"SHT_CUDA_INFO"
	.align	4


	//----- nvinfo : EIATTR_REGCOUNT
	.align		4
        /*0000*/ 	.byte	0x04, 0x2f
        /*0002*/ 	.short	(.L_2 - .L_1)
	.align		4
.L_1:
        /*0004*/ 	.word	index@(_Z30oned_convolution_tiling_kernelPKfPfi)
        /*0008*/ 	.word	0x00000012


	//----- nvinfo : EIATTR_FRAME_SIZE
	.align		4
.L_2:
        /*000c*/ 	.byte	0x04, 0x11
        /*000e*/ 	.short	(.L_4 - .L_3)
	.align		4
.L_3:
        /*0010*/ 	.word	index@(_Z30oned_convolution_tiling_kernelPKfPfi)
        /*0014*/ 	.word	0x00000000


	//----- nvinfo : EIATTR_MIN_STACK_SIZE
	.align		4
.L_4:
        /*0018*/ 	.byte	0x04, 0x12
        /*001a*/ 	.short	(.L_6 - .L_5)
	.align		4
.L_5:
        /*001c*/ 	.word	index@(_Z30oned_convolution_tiling_kernelPKfPfi)
        /*0020*/ 	.word	0x00000000
.L_6:


//--------------------- .nv.compat                --------------------------
	.section	.nv.compat,"",@"SHT_CUDA_COMPAT_INFO"
	.align	4
        /*0000*/ 	.byte	0x02, 0x09, 0x00, 0x00, 0x02, 0x02, 0x01, 0x00, 0x02, 0x05, 0x05, 0x00, 0x03, 0x07, 0x01, 0x01
        /*0010*/ 	.byte	0x02, 0x03, 0x00, 0x00, 0x02, 0x06, 0x01, 0x00, 0x04, 0x0b, 0x08, 0x00, 0x09, 0x00, 0x00, 0x00
        /*0020*/ 	.byte	0x00, 0x00, 0x00, 0x00


//--------------------- .nv.info._Z30oned_convolution_tiling_kernelPKfPfi --------------------------
	.section	.nv.info._Z30oned_convolution_tiling_kernelPKfPfi,"",@"SHT_CUDA_INFO"
	.sectionflags	@""
	.align	4


	//----- nvinfo : EIATTR_CUDA_API_VERSION
	.align		4
        /*0000*/ 	.byte	0x04, 0x37
        /*0002*/ 	.short	(.L_8 - .L_7)
.L_7:
        /*0004*/ 	.word	0x00000082


	//----- nvinfo : EIATTR_KPARAM_INFO
	.align		4
.L_8:
        /*0008*/ 	.byte	0x04, 0x17
        /*000a*/ 	.short	(.L_10 - .L_9)
.L_9:
        /*000c*/ 	.word	0x00000000
        /*0010*/ 	.short	0x0002
        /*0012*/ 	.short	0x0010
        /*0014*/ 	.byte	0x00, 0xf0, 0x11, 0x00


	//----- nvinfo : EIATTR_KPARAM_INFO
	.align		4
.L_10:
        /*0018*/ 	.byte	0x04, 0x17
        /*001a*/ 	.short	(.L_12 - .L_11)
.L_11:
        /*001c*/ 	.word	0x00000000
        /*0020*/ 	.short	0x0001
        /*0022*/ 	.short	0x0008
        /*0024*/ 	.byte	0x00, 0xf5, 0x21, 0x00


	//----- nvinfo : EIATTR_KPARAM_INFO
	.align		4
.L_12:
        /*0028*/ 	.byte	0x04, 0x17
        /*002a*/ 	.short	(.L_14 - .L_13)
.L_13:
        /*002c*/ 	.word	0x00000000
        /*0030*/ 	.short	0x0000
        /*0032*/ 	.short	0x0000
        /*0034*/ 	.byte	0x00, 0xf5, 0x21, 0x00


	//----- nvinfo : EIATTR_SPARSE_MMA_MASK
	.align		4
.L_14:
        /*0038*/ 	.byte	0x03, 0x50
        /*003a*/ 	.short	0x0000


	//----- nvinfo : EIATTR_MAXREG_COUNT
	.align		4
        /*003c*/ 	.byte	0x03, 0x1b
        /*003e*/ 	.short	0x00ff


	//----- nvinfo : EIATTR_NUM_BARRIERS
	.align		4
        /*0040*/ 	.byte	0x02, 0x4c
        /*0042*/ 	.byte	0x01
	.zero		1


	//----- nvinfo : EIATTR_MERCURY_ISA_VERSION
	.align		4
        /*0044*/ 	.byte	0x03, 0x5f
        /*0046*/ 	.short	0x0101


	//----- nvinfo : EIATTR_VRC_CTA_INIT_COUNT
	.align		4
        /*0048*/ 	.byte	0x02, 0x4a
	.zero		1
	.zero		1


	//----- nvinfo : EIATTR_EXIT_INSTR_OFFSETS
	.align		4
        /*004c*/ 	.byte	0x04, 0x1c
        /*004e*/ 	.short	(.L_16 - .L_15)


	//   ....[0]....
.L_15:
        /*0050*/ 	.word	0x00000240


	//   ....[1]....
        /*0054*/ 	.word	0x00000440


	//----- nvinfo : EIATTR_CRS_STACK_SIZE
	.align		4
.L_16:
        /*0058*/ 	.byte	0x04, 0x1e
        /*005a*/ 	.short	(.L_18 - .L_17)
.L_17:
        /*005c*/ 	.word	0x00000000


	//----- nvinfo : EIATTR_CBANK_PARAM_SIZE
	.align		4
.L_18:
        /*0060*/ 	.byte	0x03, 0x19
        /*0062*/ 	.short	0x0014


	//----- nvinfo : EIATTR_PARAM_CBANK
	.align		4
        /*0064*/ 	.byte	0x04, 0x0a
        /*0066*/ 	.short	(.L_20 - .L_19)
	.align		4
.L_19:
        /*0068*/ 	.word	index@(.nv.constant0._Z30oned_convolution_tiling_kernelPKfPfi)
        /*006c*/ 	.short	0x0380
        /*006e*/ 	.short	0x0014


	//----- nvinfo : EIATTR_SW_WAR
	.align		4
.L_20:
        /*0070*/ 	.byte	0x04, 0x36
        /*0072*/ 	.short	(.L_22 - .L_21)
.L_21:
        /*0074*/ 	.word	0x00000008
.L_22:


//--------------------- .nv.callgraph             --------------------------
	.section	.nv.callgraph,"",@"SHT_CUDA_CALLGRAPH"
	.align	4
	.sectionentsize	8
	.align		4
        /*0000*/ 	.word	0x00000000
	.align		4
        /*0004*/ 	.word	0xffffffff
	.align		4
        /*0008*/ 	.word	0x00000000
	.align		4
        /*000c*/ 	.word	0xfffffffe
	.align		4
        /*0010*/ 	.word	0x00000000
	.align		4
        /*0014*/ 	.word	0xfffffffd
	.align		4
        /*0018*/ 	.word	0x00000000
	.align		4
        /*001c*/ 	.word	0xfffffffc


//--------------------- .nv.constant3             --------------------------
	.section	.nv.constant3,"a",@progbits
	.align	4
.nv.constant3:
	.type		M,@object
	.size		M,(.L_0 - M)
M:
	.zero		20
.L_0:


//--------------------- .text._Z30oned_convolution_tiling_kernelPKfPfi --------------------------
	.section	.text._Z30oned_convolution_tiling_kernelPKfPfi,"ax",@progbits
	.align	128
        .global         _Z30oned_convolution_tiling_kernelPKfPfi
        .type           _Z30oned_convolution_tiling_kernelPKfPfi,@function
        .size           _Z30oned_convolution_tiling_kernelPKfPfi,(.L_x_3 - _Z30oned_convolution_tiling_kernelPKfPfi)
        .other          _Z30oned_convolution_tiling_kernelPKfPfi,@"STO_CUDA_ENTRY STV_DEFAULT"
_Z30oned_convolution_tiling_kernelPKfPfi:
.text._Z30oned_convolution_tiling_kernelPKfPfi:
[----:B------:R-:W-:Y:S01]  /*0000*/  LDC R1, c[0x0][0x37c] ;  /* 0x0000df00ff017b82 */ /* 0x000fe20000000800 */
[----:B------:R-:W0:Y:S07]  /*0010*/  S2R R3, SR_TID.X ;  /* 0x0000000000037919 */ /* 0x000e2e0000002100 */
[----:B------:R-:W0:Y:S01]  /*0020*/  S2UR UR4, SR_CTAID.X ;  /* 0x00000000000479c3 */ /* 0x000e220000002500 */
[----:B------:R-:W1:Y:S01]  /*0030*/  LDCU UR8, c[0x0][0x390] ;  /* 0x00007200ff0877ac */ /* 0x000e620008000800 */
[----:B------:R-:W2:Y:S06]  /*0040*/  LDCU.64 UR6, c[0x0][0x358] ;  /* 0x00006b00ff0677ac */ /* 0x000eac0008000a00 */
[----:B------:R-:W0:Y:S02]  /*0050*/  LDC R10, c[0x0][0x360] ;  /* 0x0000d800ff0a7b82 */ /* 0x000e240000000800 */
[----:B0-----:R-:W-:-:S05]  /*0060*/  IMAD R2, R10, UR4, R3 ;  /* 0x000000040a027c24 */ /* 0x001fca000f8e0203 */
[----:B-1----:R-:W-:-:S13]  /*0070*/  ISETP.GE.AND P0, PT, R2, UR8, PT ;  /* 0x0000000802007c0c */ /* 0x002fda000bf06270 */
[----:B------:R-:W0:Y:S02]  /*0080*/  @!P0 LDC.64 R4, c[0x0][0x380] ;  /* 0x0000e000ff048b82 */ /* 0x000e240000000a00 */
[----:B0-----:R-:W-:-:S06]  /*0090*/  @!P0 IMAD.WIDE R4, R2, 0x4, R4 ;  /* 0x0000000402048825 */ /* 0x001fcc00078e0204 */
[----:B--2---:R-:W2:Y:S01]  /*00a0*/  @!P0 LDG.E R4, desc[UR6][R4.64] ;  /* 0x0000000604048981 */ /* 0x004ea2000c1e1900 */
[----:B------:R-:W0:Y:S01]  /*00b0*/  S2UR UR5, SR_CgaCtaId ;  /* 0x00000000000579c3 */ /* 0x000e220000008800 */
[----:B------:R-:W-:Y:S01]  /*00c0*/  UMOV UR4, 0x400 ;  /* 0x0000040000047882 */ /* 0x000fe20000000000 */
[----:B------:R-:W-:Y:S01]  /*00d0*/  ISETP.GT.U32.AND P1, PT, R3, 0x1, PT ;  /* 0x000000010300780c */ /* 0x000fe20003f24070 */
[----:B------:R-:W-:Y:S01]  /*00e0*/  BSSY.RECONVERGENT B0, `(.L_x_0) ;  /* 0x0000014000007945 */ /* 0x000fe20003800200 */
[----:B0-----:R-:W-:-:S06]  /*00f0*/  ULEA UR4, UR5, UR4, 0x18 ;  /* 0x0000000405047291 */ /* 0x001fcc000f8ec0ff */
[----:B------:R-:W-:-:S05]  /*0100*/  LEA R3, R3, UR4, 0x2 ;  /* 0x0000000403037c11 */ /* 0x000fca000f8e10ff */
[----:B--2---:R0:W-:Y:S01]  /*0110*/  @!P0 STS [R3+0x8], R4 ;  /* 0x0000080403008388 */ /* 0x0041e20000000800 */
[----:B------:R-:W-:Y:S05]  /*0120*/  @P1 BRA `(.L_x_1) ;  /* 0x00000000003c1947 */ /* 0x000fea0003800000 */
[C---:B------:R-:W-:Y:S02]  /*0130*/  VIADD R9, R2.reuse, 0xfffffffe ;  /* 0xfffffffe02097836 */ /* 0x040fe40000000000 */
[----:B------:R-:W-:Y:S02]  /*0140*/  HFMA2 R0, -RZ, RZ, 0, 0 ;  /* 0x00000000ff007431 */ /* 0x000fe400000001ff */
[----:B------:R-:W-:Y:S02]  /*0150*/  IMAD.IADD R11, R2, 0x1, R10 ;  /* 0x00000001020b7824 */ /* 0x000fe400078e020a */
[----:B------:R-:W-:Y:S01]  /*0160*/  IMAD.MOV.U32 R8, RZ, RZ, RZ ;  /* 0x000000ffff087224 */ /* 0x000fe200078e00ff */
[----:B------:R-:W-:Y:S02]  /*0170*/  ISETP.GE.AND P1, PT, R9, RZ, PT ;  /* 0x000000ff0900720c */ /* 0x000fe40003f26270 */
[----:B------:R-:W-:-:S11]  /*0180*/  ISETP.GE.AND P2, PT, R11, UR8, PT ;  /* 0x000000080b007c0c */ /* 0x000fd6000bf46270 */
[----:B0-----:R-:W0:Y:S08]  /*0190*/  @P1 LDC.64 R4, c[0x0][0x380] ;  /* 0x0000e000ff041b82 */ /* 0x001e300000000a00 */
[----:B------:R-:W1:Y:S01]  /*01a0*/  @!P2 LDC.64 R6, c[0x0][0x380] ;  /* 0x0000e000ff06ab82 */ /* 0x000e620000000a00 */
[----:B0-----:R-:W-:-:S05]  /*01b0*/  @P1 IMAD.WIDE.U32 R4, R9, 0x4, R4 ;  /* 0x0000000409041825 */ /* 0x001fca00078e0004 */
[----:B------:R-:W2:Y:S01]  /*01c0*/  @P1 LDG.E R0, desc[UR6][R4.64] ;  /* 0x0000000604001981 */ /* 0x000ea2000c1e1900 */
[----:B-1----:R-:W-:-:S05]  /*01d0*/  @!P2 IMAD.WIDE R6, R11, 0x4, R6 ;  /* 0x000000040b06a825 */ /* 0x002fca00078e0206 */
[----:B------:R-:W3:Y:S01]  /*01e0*/  @!P2 LDG.E R8, desc[UR6][R6.64] ;  /* 0x000000060608a981 */ /* 0x000ee2000c1e1900 */
[----:B------:R-:W-:-:S03]  /*01f0*/  LEA R9, R10, R3, 0x2 ;  /* 0x000000030a097211 */ /* 0x000fc600078e10ff */
[----:B--2---:R1:W-:Y:S04]  /*0200*/  STS [R3], R0 ;  /* 0x0000000003007388 */ /* 0x0043e80000000800 */
[----:B---3--:R1:W-:Y:S02]  /*0210*/  STS [R9+0x8], R8 ;  /* 0x0000080809007388 */ /* 0x0083e40000000800 */
.L_x_1:
[----:B------:R-:W-:Y:S05]  /*0220*/  BSYNC.RECONVERGENT B0 ;  /* 0x0000000000007941 */ /* 0x000fea0003800200 */
.L_x_0:
[----:B------:R-:W-:Y:S06]  /*0230*/  BAR.SYNC.DEFER_BLOCKING 0x0 ;  /* 0x0000000000007b1d */ /* 0x000fec0000010000 */
[----:B------:R-:W-:Y:S05]  /*0240*/  @P0 EXIT ;  /* 0x000000000000094d */ /* 0x000fea0003800000 */
[C---:B-1----:R-:W-:Y:S01]  /*0250*/  VIADD R0, R2.reuse, 0xfffffffe ;  /* 0xfffffffe02007836 */ /* 0x042fe20000000000 */
[C---:B------:R-:W-:Y:S01]  /*0260*/  ISETP.GT.AND P1, PT, R2.reuse, UR8, PT ;  /* 0x0000000802007c0c */ /* 0x040fe2000bf24270 */
[----:B0-----:R-:W0:Y:S01]  /*0270*/  LDC.64 R4, c[0x0][0x388] ;  /* 0x0000e200ff047b82 */ /* 0x001e220000000a00 */
[----:B------:R-:W-:Y:S02]  /*0280*/  ISETP.GE.AND P4, PT, R2, RZ, PT ;  /* 0x000000ff0200720c */ /* 0x000fe40003f86270 */
[----:B------:R-:W-:Y:S02]  /*0290*/  ISETP.GE.AND P0, PT, R0, UR8, PT ;  /* 0x0000000800007c0c */ /* 0x000fe4000bf06270 */
[C---:B------:R-:W-:Y:S02]  /*02a0*/  IADD3 R0, PT, PT, R2.reuse, 0x1, RZ ;  /* 0x0000000102007810 */ /* 0x040fe40007ffe0ff */
[C---:B------:R-:W-:Y:S02]  /*02b0*/  ISETP.LT.OR P0, PT, R2.reuse, 0x2, P0 ;  /* 0x000000020200780c */ /* 0x040fe40000701670 */
[----:B------:R-:W-:-:S02]  /*02c0*/  ISETP.LT.OR P1, PT, R2, 0x1, P1 ;  /* 0x000000010200780c */ /* 0x000fc40000f21670 */
[----:B------:R-:W-:Y:S01]  /*02d0*/  ISETP.GE.AND P3, PT, R0, UR8, PT ;  /* 0x0000000800007c0c */ /* 0x000fe2000bf66270 */
[C---:B------:R-:W-:Y:S01]  /*02e0*/  VIADD R0, R2.reuse, 0x2 ;  /* 0x0000000202007836 */ /* 0x040fe20000000000 */
[----:B------:R-:W-:Y:S01]  /*02f0*/  MOV R7, RZ ;  /* 0x000000ff00077202 */ /* 0x000fe20000000f00 */
[----:B------:R-:W-:Y:S01]  /*0300*/  @P4 LDS R8, [R3+0x8] ;  /* 0x0000080003084984 */ /* 0x000fe20000000800 */
[----:B------:R-:W-:Y:S01]  /*0310*/  ISETP.LT.OR P3, PT, R2, -0x1, P3 ;  /* 0xffffffff0200780c */ /* 0x000fe20001f61670 */
[----:B------:R-:W1:Y:S01]  /*0320*/  @P4 LDC R13, c[0x3][0x8] ;  /* 0x00c00200ff0d4b82 */ /* 0x000e620000000800 */
[----:B------:R-:W-:-:S03]  /*0330*/  ISETP.GE.AND P2, PT, R0, UR8, PT ;  /* 0x0000000800007c0c */ /* 0x000fc6000bf46270 */
[----:B------:R-:W2:Y:S01]  /*0340*/  @!P0 LDS R0, [R3] ;  /* 0x0000000003008984 */ /* 0x000ea20000000800 */
[----:B------:R-:W-:-:S03]  /*0350*/  ISETP.LT.OR P2, PT, R2, -0x2, P2 ;  /* 0xfffffffe0200780c */ /* 0x000fc60001741670 */
[----:B------:R-:W3:Y:S01]  /*0360*/  @!P1 LDS R6, [R3+0x4] ;  /* 0x0000040003069984 */ /* 0x000ee20000000800 */
[----:B------:R-:W2:Y:S03]  /*0370*/  @!P0 LDC R9, c[0x3][RZ] ;  /* 0x00c00000ff098b82 */ /* 0x000ea60000000800 */
[----:B------:R-:W4:Y:S05]  /*0380*/  @!P3 LDS R10, [R3+0xc] ;  /* 0x00000c00030ab984 */ /* 0x000f2a0000000800 */
[----:B------:R-:W3:Y:S01]  /*0390*/  @!P1 LDC R11, c[0x3][0x4] ;  /* 0x00c00100ff0b9b82 */ /* 0x000ee20000000800 */
[----:B------:R0:W5:Y:S07]  /*03a0*/  @!P2 LDS R12, [R3+0x10] ;  /* 0x00001000030ca984 */ /* 0x00016e0000000800 */
[----:B------:R-:W4:Y:S01]  /*03b0*/  @!P3 LDC R14, c[0x3][0xc] ;  /* 0x00c00300ff0ebb82 */ /* 0x000f220000000800 */
[----:B0-----:R-:W-:-:S07]  /*03c0*/  IMAD.WIDE R2, R2, 0x4, R4 ;  /* 0x0000000402027825 */ /* 0x001fce00078e0204 */
[----:B------:R-:W5:Y:S01]  /*03d0*/  @!P2 LDC R15, c[0x3][0x10] ;  /* 0x00c00400ff0fab82 */ /* 0x000f620000000800 */
[----:B--2---:R-:W-:-:S04]  /*03e0*/  @!P0 FFMA R7, R0, R9, RZ ;  /* 0x0000000900078223 */ /* 0x004fc800000000ff */
[----:B---3--:R-:W-:-:S04]  /*03f0*/  @!P1 FFMA R7, R6, R11, R7 ;  /* 0x0000000b06079223 */ /* 0x008fc80000000007 */
[----:B-1----:R-:W-:-:S04]  /*0400*/  @P4 FFMA R7, R8, R13, R7 ;  /* 0x0000000d08074223 */ /* 0x002fc80000000007 */
[----:B----4-:R-:W-:-:S04]  /*0410*/  @!P3 FFMA R7, R10, R14, R7 ;  /* 0x0000000e0a07b223 */ /* 0x010fc80000000007 */
[----:B-----5:R-:W-:-:S05]  /*0420*/  @!P2 FFMA R7, R12, R15, R7 ;  /* 0x0000000f0c07a223 */ /* 0x020fca0000000007 */
[----:B------:R-:W-:Y:S01]  /*0430*/  STG.E desc[UR6][R2.64], R7 ;  /* 0x0000000702007986 */ /* 0x000fe2000c101906 */
[----:B------:R-:W-:Y:S05]  /*0440*/  EXIT ;  /* 0x000000000000794d */ /* 0x000fea0003800000 */
.L_x_2:
[----:B------:R-:W-:-:S00]  /*0450*/  BRA `(.L_x_2) ;  /* 0xfffffffc00fc7947 */ /* 0x000fc0000383ffff */
[----:B------:R-:W-:-:S00]  /*0460*/  NOP ;  /* 0x0000000000007918 */ /* 0x000fc00000000000 */
        /* <DEDUP_REMOVED lines=9> */
.L_x_3:


//--------------------- .nv.shared._Z30oned_convolution_tiling_kernelPKfPfi --------------------------
	.section	.nv.shared._Z30oned_convolution_tiling_kernelPKfPfi,"aw",@nobits
	.sectionflags	@""
	.align	4
.nv.shared._Z30oned_convolution_tiling_kernelPKfPfi:
	.zero		1168


//--------------------- .nv.shared.reserved.0     --------------------------
	.section	.nv.shared.reserved.0,"aw",@nobits
	.weak		__nv_reservedSMEM_offset_0_alias
	.size		__nv_reservedSMEM_offset_0_alias, 0, 64
	.other		__nv_reservedSMEM_offset_0_alias,@"STO_CUDA_RESERVED_SHARED STV_DEFAULT"
__nv_reservedSMEM_offset_0_alias:
	.zero		0
	.zero		64


//--------------------- .nv.constant0._Z30oned_convolution_tiling_kernelPKfPfi --------------------------
	.section	.nv.constant0._Z30oned_convolution_tiling_kernelPKfPfi,"a",@progbits
	.sectionflags	@""
	.align	4
.nv.constant0._Z30oned_convolution_tiling_kernelPKfPfi:
	.zero		916


//--------------------- SYMBOLS --------------------------

	.type		.nv.reservedSmem.offset0,@object
	.size		.nv.reservedSmem.offset0,0x4
	.type		.nv.reservedSmem.cap,@object
	.size		.nv.reservedSmem.cap,0x4
